//
// Generated by NVIDIA NVVM Compiler
//
// Compiler Build ID: CL-36424714
// Cuda compilation tools, release 13.0, V13.0.88
// Based on NVVM 20.0.0
//

.version 9.0
.target sm_100
.address_size 64

	// .globl	_Z6hellowv
.extern .func  (.param .b32 func_retval0) vprintf
(
	.param .b64 vprintf_param_0,
	.param .b64 vprintf_param_1
)
;
.global .align 1 .b8 $str[37] = {72, 101, 108, 108, 111, 32, 87, 111, 114, 108, 100, 10, 84, 104, 114, 101, 97, 100, 32, 73, 100, 58, 32, 60, 37, 100, 44, 32, 37, 100, 44, 32, 37, 100, 62, 10};
.global .align 1 .b8 $str$1[24] = {66, 108, 111, 99, 107, 32, 73, 100, 58, 32, 60, 37, 100, 44, 32, 37, 100, 44, 32, 37, 100, 62, 10};
.global .align 1 .b8 $str$2[24] = {66, 108, 111, 99, 107, 100, 105, 109, 58, 32, 60, 37, 100, 44, 32, 37, 100, 44, 32, 37, 100, 62, 10};

.visible .entry _Z6hellowv()
{
	.local .align 8 .b8 	__local_depot0[16];
	.reg .b64 	%SP;
	.reg .b64 	%SPL;
	.reg .b32 	%r<16>;
	.reg .b64 	%rd<9>;

	mov.u64 	%SPL, __local_depot0;
	cvta.local.u64 	%SP, %SPL;
	add.u64 	%rd1, %SP, 0;
	add.u64 	%rd2, %SPL, 0;
	mov.u32 	%r1, %tid.x;
	mov.u32 	%r2, %tid.y;
	mov.u32 	%r3, %tid.z;
	st.local.v2.u32 	[%rd2], {%r1, %r2};
	st.local.u32 	[%rd2+8], %r3;
	mov.u64 	%rd3, $str;
	cvta.global.u64 	%rd4, %rd3;
	{ // callseq 0, 0
	.param .b64 param0;
	st.param.b64 	[param0], %rd4;
	.param .b64 param1;
	st.param.b64 	[param1], %rd1;
	.param .b32 retval0;
	call.uni (retval0), 
	vprintf, 
	(
	param0, 
	param1
	);
	ld.param.b32 	%r4, [retval0];
	} // callseq 0
	mov.u32 	%r6, %ctaid.x;
	mov.u32 	%r7, %ctaid.y;
	mov.u32 	%r8, %ctaid.z;
	st.local.v2.u32 	[%rd2], {%r6, %r7};
	st.local.u32 	[%rd2+8], %r8;
	mov.u64 	%rd5, $str$1;
	cvta.global.u64 	%rd6, %rd5;
	{ // callseq 1, 0
	.param .b64 param0;
	st.param.b64 	[param0], %rd6;
	.param .b64 param1;
	st.param.b64 	[param1], %rd1;
	.param .b32 retval0;
	call.uni (retval0), 
	vprintf, 
	(
	param0, 
	param1
	);
	ld.param.b32 	%r9, [retval0];
	} // callseq 1
	mov.u32 	%r11, %ntid.x;
	mov.u32 	%r12, %ntid.y;
	mov.u32 	%r13, %ntid.z;
	st.local.v2.u32 	[%rd2], {%r11, %r12};
	st.local.u32 	[%rd2+8], %r13;
	mov.u64 	%rd7, $str$2;
	cvta.global.u64 	%rd8, %rd7;
	{ // callseq 2, 0
	.param .b64 param0;
	st.param.b64 	[param0], %rd8;
	.param .b64 param1;
	st.param.b64 	[param1], %rd1;
	.param .b32 retval0;
	call.uni (retval0), 
	vprintf, 
	(
	param0, 
	param1
	);
	ld.param.b32 	%r14, [retval0];
	} // callseq 2
	ret;

}


// ===== COMPILED SASS (sm_100) =====

	.target	sm_100

	.elftype	@"ET_EXEC"


//--------------------- .note.nv.tkinfo           --------------------------
	.section	.note.nv.tkinfo,"",@"SHT_NOTE"
	.sectionflags	@"SHF_NOTE_NV_TKINFO"
	.tkinfo
        /*0018*/ 	.word	0x00000002
        /*0030*/ 	.string	""
        /*0030*/ 	.string	"ptxas"
        /*0030*/ 	.string	"Cuda compilation tools, release 13.0, V13.0.88"
        /*0030*/ 	.string	"Build cuda_13.0.r13.0/compiler.36424714_0"
        /*0030*/ 	.string	"-arch sm_100 -m 64 "



//--------------------- .note.nv.cuinfo           --------------------------
	.section	.note.nv.cuinfo,"",@"SHT_NOTE"
	.sectionflags	@"SHF_NOTE_NV_CUINFO"
        /*0018*/ 	.short	0x0002
        /*001a*/ 	.short	0x0064
        /*001c*/ 	.short	0x0082
	.zero		2


//--------------------- .nv.info                  --------------------------
	.section	.nv.info,"",@"SHT_CUDA_INFO"
	.align	4


	//----- nvinfo : EIATTR_REGCOUNT
	.align		4
        /*0000*/ 	.byte	0x04, 0x2f
        /*0002*/ 	.short	(.L_4 - .L_3)
	.align		4
.L_3:
        /*0004*/ 	.word	index@(_Z6hellowv)
        /*0008*/ 	.word	0x00000018


	//----- nvinfo : EIATTR_FRAME_SIZE
	.align		4
.L_4:
        /*000c*/ 	.byte	0x04, 0x11
        /*000e*/ 	.short	(.L_6 - .L_5)
	.align		4
.L_5:
        /*0010*/ 	.word	index@(_Z6hellowv)
        /*0014*/ 	.word	0x00000010


	//----- nvinfo : EIATTR_MIN_STACK_SIZE
	.align		4
.L_6:
        /*0018*/ 	.byte	0x04, 0x12
        /*001a*/ 	.short	(.L_8 - .L_7)
	.align		4
.L_7:
        /*001c*/ 	.word	index@(_Z6hellowv)
        /*0020*/ 	.word	0x00000010
.L_8:


//--------------------- .nv.compat                --------------------------
	.section	.nv.compat,"",@"SHT_CUDA_COMPAT_INFO"
	.align	4
        /*0000*/ 	.byte	0x02, 0x09, 0x00, 0x00, 0x02, 0x02, 0x01, 0x00, 0x02, 0x05, 0x05, 0x00, 0x03, 0x07, 0x01, 0x01
        /*0010*/ 	.byte	0x02, 0x03, 0x00, 0x00, 0x02, 0x06, 0x01, 0x00, 0x04, 0x0b, 0x08, 0x00, 0x09, 0x00, 0x00, 0x00
        /*0020*/ 	.byte	0x00, 0x00, 0x00, 0x00


//--------------------- .nv.info._Z6hellowv       --------------------------
	.section	.nv.info._Z6hellowv,"",@"SHT_CUDA_INFO"
	.sectionflags	@""
	.align	4


	//----- nvinfo : EIATTR_CUDA_API_VERSION
	.align		4
        /*0000*/ 	.byte	0x04, 0x37
        /*0002*/ 	.short	(.L_10 - .L_9)
.L_9:
        /*0004*/ 	.word	0x00000082


	//----- nvinfo : EIATTR_SPARSE_MMA_MASK
	.align		4
.L_10:
        /*0008*/ 	.byte	0x03, 0x50
        /*000a*/ 	.short	0x0000


	//----- nvinfo : EIATTR_MAXREG_COUNT
	.align		4
        /*000c*/ 	.byte	0x03, 0x1b
        /*000e*/ 	.short	0x00ff


	//----- nvinfo : EIATTR_EXTERNS
	.align		4
        /*0010*/ 	.byte	0x04, 0x0f
        /*0012*/ 	.short	(.L_12 - .L_11)


	//   ....[0]....
	.align		4
.L_11:
        /*0014*/ 	.word	index@(vprintf)


	//----- nvinfo : EIATTR_MERCURY_ISA_VERSION
	.align		4
.L_12:
        /*0018*/ 	.byte	0x03, 0x5f
        /*001a*/ 	.short	0x0101


	//----- nvinfo : EIATTR_VRC_CTA_INIT_COUNT
	.align		4
        /*001c*/ 	.byte	0x02, 0x4a
	.zero		1
	.zero		1


	//----- nvinfo : EIATTR_SYSCALL_OFFSETS
	.align		4
        /*0020*/ 	.byte	0x04, 0x46
        /*0022*/ 	.short	(.L_14 - .L_13)


	//   ....[0]....
.L_13:
        /*0024*/ 	.word	0x00000130


	//   ....[1]....
        /*0028*/ 	.word	0x00000200


	//   ....[2]....
        /*002c*/ 	.word	0x000002d0


	//----- nvinfo : EIATTR_EXIT_INSTR_OFFSETS
	.align		4
.L_14:
        /*0030*/ 	.byte	0x04, 0x1c
        /*0032*/ 	.short	(.L_16 - .L_15)


	//   ....[0]....
.L_15:
        /*0034*/ 	.word	0x000002e0


	//----- nvinfo : EIATTR_SW_WAR
	.align		4
.L_16:
        /*0038*/ 	.byte	0x04, 0x36
        /*003a*/ 	.short	(.L_18 - .L_17)
.L_17:
        /*003c*/ 	.word	0x00000008
.L_18:


//--------------------- .nv.callgraph             --------------------------
	.section	.nv.callgraph,"",@"SHT_CUDA_CALLGRAPH"
	.align	4
	.sectionentsize	8
	.align		4
        /*0000*/ 	.word	0x00000000
	.align		4
        /*0004*/ 	.word	0xffffffff
	.align		4
        /*0008*/ 	.word	index@(_Z6hellowv)
	.align		4
        /*000c*/ 	.word	index@(vprintf)
	.align		4
        /*0010*/ 	.word	0x00000000
	.align		4
        /*0014*/ 	.word	0xfffffffe
	.align		4
        /*0018*/ 	.word	0x00000000
	.align		4
        /*001c*/ 	.word	0xfffffffd
	.align		4
        /*0020*/ 	.word	0x00000000
	.align		4
        /*0024*/ 	.word	0xfffffffc


//--------------------- .nv.constant4             --------------------------
	.section	.nv.constant4,"a",@progbits
	.align	8
	.align		8
.nv.constant4:
        /*0000*/ 	.dword	vprintf
	.align		8
        /*0008*/ 	.dword	$str
	.align		8
        /*0010*/ 	.dword	$str$1
	.align		8
        /*0018*/ 	.dword	$str$2


//--------------------- .text._Z6hellowv          --------------------------
	.section	.text._Z6hellowv,"ax",@progbits
	.align	128
        .global         _Z6hellowv
        .type           _Z6hellowv,@function
        .size           _Z6hellowv,(.L_x_4 - _Z6hellowv)
        .other          _Z6hellowv,@"STO_CUDA_ENTRY STV_DEFAULT"
_Z6hellowv:
.text._Z6hellowv:
[----:B------:R-:W0:Y:S01]  /*0000*/  LDC R1, c[0x0][0x37c] ;  /* 0x0000df00ff017b82 */ /* 0x000e220000000800 */
[----:B------:R-:W1:Y:S01]  /*0010*/  S2R R10, SR_TID.X ;  /* 0x00000000000a7919 */ /* 0x000e620000002100 */
[----:B------:R-:W2:Y:S01]  /*0020*/  LDCU UR4, c[0x0][0x2f8] ;  /* 0x00005f00ff0477ac */ /* 0x000ea20008000800 */
[----:B0-----:R-:W-:Y:S01]  /*0030*/  VIADD R1, R1, 0xfffffff0 ;  /* 0xfffffff001017836 */ /* 0x001fe20000000000 */
[----:B------:R-:W-:Y:S01]  /*0040*/  MOV R2, 0x0 ;  /* 0x0000000000027802 */ /* 0x000fe20000000f00 */
[----:B------:R-:W1:Y:S01]  /*0050*/  S2R R11, SR_TID.Y ;  /* 0x00000000000b7919 */ /* 0x000e620000002200 */
[----:B------:R-:W0:Y:S02]  /*0060*/  LDCU UR5, c[0x0][0x2fc] ;  /* 0x00005f80ff0577ac */ /* 0x000e240008000800 */
[----:B------:R3:W4:Y:S01]  /*0070*/  LDC.64 R8, c[0x4][R2] ;  /* 0x0100000002087b82 */ /* 0x0007220000000a00 */
[----:B------:R-:W5:Y:S01]  /*0080*/  S2R R0, SR_TID.Z ;  /* 0x0000000000007919 */ /* 0x000f620000002300 */
[----:B------:R-:W3:Y:S01]  /*0090*/  LDCU.64 UR6, c[0x4][0x8] ;  /* 0x01000100ff0677ac */ /* 0x000ee20008000a00 */
[----:B--2---:R-:W-:-:S05]  /*00a0*/  IADD3 R17, P0, PT, R1, UR4, RZ ;  /* 0x0000000401117c10 */ /* 0x004fca000ff1e0ff */
[----:B0-----:R-:W-:Y:S02]  /*00b0*/  IMAD.X R16, RZ, RZ, UR5, P0 ;  /* 0x00000005ff107e24 */ /* 0x001fe400080e06ff */
[----:B------:R-:W-:Y:S01]  /*00c0*/  IMAD.MOV.U32 R6, RZ, RZ, R17 ;  /* 0x000000ffff067224 */ /* 0x000fe200078e0011 */
[----:B---3--:R-:W-:Y:S01]  /*00d0*/  MOV R4, UR6 ;  /* 0x0000000600047c02 */ /* 0x008fe20008000f00 */
[----:B------:R-:W-:Y:S01]  /*00e0*/  IMAD.U32 R5, RZ, RZ, UR7 ;  /* 0x00000007ff057e24 */ /* 0x000fe2000f8e00ff */
[----:B------:R-:W-:Y:S01]  /*00f0*/  MOV R7, R16 ;  /* 0x0000001000077202 */ /* 0x000fe20000000f00 */
[----:B-1----:R0:W-:Y:S04]  /*0100*/  STL.64 [R1], R10 ;  /* 0x0000000a01007387 */ /* 0x0021e80000100a00 */
[----:B-----5:R0:W-:Y:S02]  /*0110*/  STL [R1+0x8], R0 ;  /* 0x0000080001007387 */ /* 0x0201e40000100800 */
[----:B------:R-:W-:-:S07]  /*0120*/  LEPC R20, `(.L_x_0) ;  /* 0x000000001014794e */ /* 0x000fce0000000000 */
[----:B0---4-:R-:W-:Y:S05]  /*0130*/  CALL.ABS.NOINC R8 ;  /* 0x0000000008007343 */ /* 0x011fea0003c00000 */
.L_x_0:
[----:B------:R-:W0:Y:S01]  /*0140*/  S2R R8, SR_CTAID.X ;  /* 0x0000000000087919 */ /* 0x000e220000002500 */
[----:B------:R1:W2:Y:S01]  /*0150*/  LDC.64 R10, c[0x4][R2] ;  /* 0x01000000020a7b82 */ /* 0x0002a20000000a00 */
[----:B------:R-:W3:Y:S01]  /*0160*/  LDCU.64 UR4, c[0x4][0x10] ;  /* 0x01000200ff0477ac */ /* 0x000ee20008000a00 */
[----:B------:R-:W-:Y:S01]  /*0170*/  IMAD.MOV.U32 R6, RZ, RZ, R17 ;  /* 0x000000ffff067224 */ /* 0x000fe200078e0011 */
[----:B------:R-:W0:Y:S01]  /*0180*/  S2R R9, SR_CTAID.Y ;  /* 0x0000000000097919 */ /* 0x000e220000002600 */
[----:B------:R-:W-:Y:S01]  /*0190*/  MOV R7, R16 ;  /* 0x0000001000077202 */ /* 0x000fe20000000f00 */
[----:B------:R-:W4:Y:S01]  /*01a0*/  S2R R0, SR_CTAID.Z ;  /* 0x0000000000007919 */ /* 0x000f220000002700 */
[----:B---3--:R-:W-:Y:S01]  /*01b0*/  IMAD.U32 R4, RZ, RZ, UR4 ;  /* 0x00000004ff047e24 */ /* 0x008fe2000f8e00ff */
[----:B------:R-:W-:Y:S01]  /*01c0*/  MOV R5, UR5 ;  /* 0x0000000500057c02 */ /* 0x000fe20008000f00 */
[----:B0-----:R1:W-:Y:S04]  /*01d0*/  STL.64 [R1], R8 ;  /* 0x0000000801007387 */ /* 0x0013e80000100a00 */
[----:B----4-:R1:W-:Y:S02]  /*01e0*/  STL [R1+0x8], R0 ;  /* 0x0000080001007387 */ /* 0x0103e40000100800 */
[----:B------:R-:W-:-:S07]  /*01f0*/  LEPC R20, `(.L_x_1) ;  /* 0x000000001014794e */ /* 0x000fce0000000000 */
[----:B-12---:R-:W-:Y:S05]  /*0200*/  CALL.ABS.NOINC R10 ;  /* 0x000000000a007343 */ /* 0x006fea0003c00000 */
.L_x_1:
[----:B------:R-:W0:Y:S01]  /*0210*/  LDC R8, c[0x0][0x360] ;  /* 0x0000d800ff087b82 */ /* 0x000e220000000800 */
[----:B------:R-:W1:Y:S01]  /*0220*/  LDCU.64 UR4, c[0x4][0x18] ;  /* 0x01000300ff0477ac */ /* 0x000e620008000a00 */
[----:B------:R-:W-:Y:S01]  /*0230*/  IMAD.MOV.U32 R6, RZ, RZ, R17 ;  /* 0x000000ffff067224 */ /* 0x000fe200078e0011 */
[----:B------:R-:W-:-:S05]  /*0240*/  MOV R7, R16 ;  /* 0x0000001000077202 */ /* 0x000fca0000000f00 */
[----:B------:R-:W0:Y:S08]  /*0250*/  LDC R9, c[0x0][0x364] ;  /* 0x0000d900ff097b82 */ /* 0x000e300000000800 */
[----:B------:R-:W2:Y:S01]  /*0260*/  LDC R0, c[0x0][0x368] ;  /* 0x0000da00ff007b82 */ /* 0x000ea20000000800 */
[----:B-1----:R-:W-:Y:S01]  /*0270*/  IMAD.U32 R4, RZ, RZ, UR4 ;  /* 0x00000004ff047e24 */ /* 0x002fe2000f8e00ff */
[----:B------:R-:W-:-:S06]  /*0280*/  MOV R5, UR5 ;  /* 0x0000000500057c02 */ /* 0x000fcc0008000f00 */
[----:B------:R-:W1:Y:S01]  /*0290*/  LDC.64 R2, c[0x4][R2] ;  /* 0x0100000002027b82 */ /* 0x000e620000000a00 */
[----:B0-----:R0:W-:Y:S04]  /*02a0*/  STL.64 [R1], R8 ;  /* 0x0000000801007387 */ /* 0x0011e80000100a00 */
[----:B--2---:R0:W-:Y:S02]  /*02b0*/  STL [R1+0x8], R0 ;  /* 0x0000080001007387 */ /* 0x0041e40000100800 */
[----:B------:R-:W-:-:S07]  /*02c0*/  LEPC R20, `(.L_x_2) ;  /* 0x000000001014794e */ /* 0x000fce0000000000 */
[----:B01----:R-:W-:Y:S05]  /*02d0*/  CALL.ABS.NOINC R2 ;  /* 0x0000000002007343 */ /* 0x003fea0003c00000 */
.L_x_2:
[----:B------:R-:W-:Y:S05]  /*02e0*/  EXIT ;  /* 0x000000000000794d */ /* 0x000fea0003800000 */
.L_x_3:
[----:B------:R-:W-:-:S00]  /*02f0*/  BRA `(.L_x_3) ;  /* 0xfffffffc00fc7947 */ /* 0x000fc0000383ffff */
[----:B------:R-:W-:-:S00]  /*0300*/  NOP ;  /* 0x0000000000007918 */ /* 0x000fc00000000000 */
[----:B------:R-:W-:-:S00]  /*0310*/  NOP ;  /* 0x0000000000007918 */ /* 0x000fc00000000000 */
[----:B------:R-:W-:-:S00]  /*0320*/  NOP ;  /* 0x0000000000007918 */ /* 0x000fc00000000000 */
[----:B------:R-:W-:-:S00]  /*0330*/  NOP ;  /* 0x0000000000007918 */ /* 0x000fc00000000000 */
[----:B------:R-:W-:-:S00]  /*0340*/  NOP ;  /* 0x0000000000007918 */ /* 0x000fc00000000000 */
[----:B------:R-:W-:-:S00]  /*0350*/  NOP ;  /* 0x0000000000007918 */ /* 0x000fc00000000000 */
[----:B------:R-:W-:-:S00]  /*0360*/  NOP ;  /* 0x0000000000007918 */ /* 0x000fc00000000000 */
[----:B------:R-:W-:-:S00]  /*0370*/  NOP ;  /* 0x0000000000007918 */ /* 0x000fc00000000000 */
.L_x_4:


//--------------------- .nv.global.init           --------------------------
	.section	.nv.global.init,"aw",@progbits
.nv.global.init:
	.type		$str$2,@object
	.size		$str$2,($str$1 - $str$2)
$str$2:
        /*0000*/ 	.byte	0x42, 0x6c, 0x6f, 0x63, 0x6b, 0x64, 0x69, 0x6d, 0x3a, 0x20, 0x3c, 0x25, 0x64, 0x2c, 0x20, 0x25
        /*0010*/ 	.byte	0x64, 0x2c, 0x20, 0x25, 0x64, 0x3e, 0x0a, 0x00
	.type		$str$1,@object
	.size		$str$1,($str - $str$1)
$str$1:
        /*0018*/ 	.byte	0x42, 0x6c, 0x6f, 0x63, 0x6b, 0x20, 0x49, 0x64, 0x3a, 0x20, 0x3c, 0x25, 0x64, 0x2c, 0x20, 0x25
        /*0028*/ 	.byte	0x64, 0x2c, 0x20, 0x25, 0x64, 0x3e, 0x0a, 0x00
	.type		$str,@object
	.size		$str,(.L_0 - $str)
$str:
        /*0030*/ 	.byte	0x48, 0x65, 0x6c, 0x6c, 0x6f, 0x20, 0x57, 0x6f, 0x72, 0x6c, 0x64, 0x0a, 0x54, 0x68, 0x72, 0x65
        /*0040*/ 	.byte	0x61, 0x64, 0x20, 0x49, 0x64, 0x3a, 0x20, 0x3c, 0x25, 0x64, 0x2c, 0x20, 0x25, 0x64, 0x2c, 0x20
        /*0050*/ 	.byte	0x25, 0x64, 0x3e, 0x0a, 0x00
.L_0:


//--------------------- .nv.shared.reserved.0     --------------------------
	.section	.nv.shared.reserved.0,"aw",@nobits
	.weak		__nv_reservedSMEM_offset_0_alias
	.size		__nv_reservedSMEM_offset_0_alias, 0, 64
	.other		__nv_reservedSMEM_offset_0_alias,@"STO_CUDA_RESERVED_SHARED STV_DEFAULT"
__nv_reservedSMEM_offset_0_alias:
	.zero		0
	.zero		64


//--------------------- .nv.constant0._Z6hellowv  --------------------------
	.section	.nv.constant0._Z6hellowv,"a",@progbits
	.sectionflags	@""
	.align	4
.nv.constant0._Z6hellowv:
	.zero		896


//--------------------- SYMBOLS --------------------------

	.type		.nv.reservedSmem.offset0,@object
	.size		.nv.reservedSmem.offset0,0x4
	.type		vprintf,@function
